	.headerflags	@"EF_CUDA_TEXMODE_UNIFIED EF_CUDA_64BIT_ADDRESS EF_CUDA_ACCELERATORS EF_CUDA_SM90 EF_CUDA_VIRTUAL_SM(EF_CUDA_SM90)"
	.elftype	@"ET_EXEC"


//--------------------- .nv.info                  --------------------------
	.section	.nv.info,"",@"SHT_CUDA_INFO"
	.align	4


	//----- nvinfo : EIATTR_REGCOUNT
	.align		4
        /*0000*/ 	.byte	0x04, 0x2f
        /*0002*/ 	.short	(.L_3 - .L_2)
	.align		4
.L_2:
        /*0004*/ 	.word	index@(triton_poi_fused__native_batch_norm_legit_no_training_41)
        /*0008*/ 	.word	0x00000016


	//----- nvinfo : EIATTR_MIN_STACK_SIZE
	.align		4
.L_3:
        /*000c*/ 	.byte	0x04, 0x12
        /*000e*/ 	.short	(.L_5 - .L_4)
	.align		4
.L_4:
        /*0010*/ 	.word	index@(triton_poi_fused__native_batch_norm_legit_no_training_41)
        /*0014*/ 	.word	0x00000000


	//----- nvinfo : EIATTR_FRAME_SIZE
	.align		4
.L_5:
        /*0018*/ 	.byte	0x04, 0x11
        /*001a*/ 	.short	(.L_7 - .L_6)
	.align		4
.L_6:
        /*001c*/ 	.word	index@(triton_poi_fused__native_batch_norm_legit_no_training_41)
        /*0020*/ 	.word	0x00000000


	//----- nvinfo : EIATTR_MIN_STACK_SIZE
	.align		4
.L_7:
        /*0024*/ 	.byte	0x04, 0x12
        /*0026*/ 	.short	(.L_9 - .L_8)
	.align		4
.L_8:
        /*0028*/ 	.word	index@(triton_poi_fused__native_batch_norm_legit_no_training_41)
        /*002c*/ 	.word	0x00000000
.L_9:


//--------------------- .nv.info.triton_poi_fused__native_batch_norm_legit_no_training_41 --------------------------
	.section	.nv.info.triton_poi_fused__native_batch_norm_legit_no_training_41,"",@"SHT_CUDA_INFO"
	.sectionflags	@""
	.align	4


	//----- nvinfo : EIATTR_CUDA_API_VERSION
	.align		4
        /*0000*/ 	.byte	0x04, 0x37
        /*0002*/ 	.short	(.L_11 - .L_10)
.L_10:
        /*0004*/ 	.word	0x0000007c


	//----- nvinfo : EIATTR_KPARAM_INFO
	.align		4
.L_11:
        /*0008*/ 	.byte	0x04, 0x17
        /*000a*/ 	.short	(.L_13 - .L_12)
.L_12:
        /*000c*/ 	.word	0x00000000
        /*0010*/ 	.short	0x0006
        /*0012*/ 	.short	0x0030
        /*0014*/ 	.byte	0x00, 0xf0, 0x11, 0x00


	//----- nvinfo : EIATTR_KPARAM_INFO
	.align		4
.L_13:
        /*0018*/ 	.byte	0x04, 0x17
        /*001a*/ 	.short	(.L_15 - .L_14)
.L_14:
        /*001c*/ 	.word	0x00000000
        /*0020*/ 	.short	0x0005
        /*0022*/ 	.short	0x0028
        /*0024*/ 	.byte	0x00, 0xf4, 0x21, 0x00


	//----- nvinfo : EIATTR_KPARAM_INFO
	.align		4
.L_15:
        /*0028*/ 	.byte	0x04, 0x17
        /*002a*/ 	.short	(.L_17 - .L_16)
.L_16:
        /*002c*/ 	.word	0x00000000
        /*0030*/ 	.short	0x0004
        /*0032*/ 	.short	0x0020
        /*0034*/ 	.byte	0x00, 0xf4, 0x21, 0x00


	//----- nvinfo : EIATTR_KPARAM_INFO
	.align		4
.L_17:
        /*0038*/ 	.byte	0x04, 0x17
        /*003a*/ 	.short	(.L_19 - .L_18)
.L_18:
        /*003c*/ 	.word	0x00000000
        /*0040*/ 	.short	0x0003
        /*0042*/ 	.short	0x0018
        /*0044*/ 	.byte	0x00, 0xf4, 0x21, 0x00


	//----- nvinfo : EIATTR_KPARAM_INFO
	.align		4
.L_19:
        /*0048*/ 	.byte	0x04, 0x17
        /*004a*/ 	.short	(.L_21 - .L_20)
.L_20:
        /*004c*/ 	.word	0x00000000
        /*0050*/ 	.short	0x0002
        /*0052*/ 	.short	0x0010
        /*0054*/ 	.byte	0x00, 0xf4, 0x21, 0x00


	//----- nvinfo : EIATTR_KPARAM_INFO
	.align		4
.L_21:
        /*0058*/ 	.byte	0x04, 0x17
        /*005a*/ 	.short	(.L_23 - .L_22)
.L_22:
        /*005c*/ 	.word	0x00000000
        /*0060*/ 	.short	0x0001
        /*0062*/ 	.short	0x0008
        /*0064*/ 	.byte	0x00, 0xf4, 0x21, 0x00


	//----- nvinfo : EIATTR_KPARAM_INFO
	.align		4
.L_23:
        /*0068*/ 	.byte	0x04, 0x17
        /*006a*/ 	.short	(.L_25 - .L_24)
.L_24:
        /*006c*/ 	.word	0x00000000
        /*0070*/ 	.short	0x0000
        /*0072*/ 	.short	0x0000
        /*0074*/ 	.byte	0x00, 0xf4, 0x21, 0x00


	//----- nvinfo : EIATTR_SPARSE_MMA_MASK
	.align		4
.L_25:
        /*0078*/ 	.byte	0x03, 0x50
        /*007a*/ 	.short	0x0000


	//----- nvinfo : EIATTR_MAXREG_COUNT
	.align		4
        /*007c*/ 	.byte	0x03, 0x1b
        /*007e*/ 	.short	0x00ff


	//----- nvinfo : EIATTR_EXIT_INSTR_OFFSETS
	.align		4
        /*0080*/ 	.byte	0x04, 0x1c
        /*0082*/ 	.short	(.L_27 - .L_26)


	//   ....[0]....
.L_26:
        /*0084*/ 	.word	0x000003d0


	//   ....[1]....
        /*0088*/ 	.word	0x000003f0


	//----- nvinfo : EIATTR_REQNTID
	.align		4
.L_27:
        /*008c*/ 	.byte	0x04, 0x10
        /*008e*/ 	.short	(.L_29 - .L_28)
.L_28:
        /*0090*/ 	.word	0x00000080
        /*0094*/ 	.word	0x00000001
        /*0098*/ 	.word	0x00000001


	//----- nvinfo : EIATTR_CBANK_PARAM_SIZE
	.align		4
.L_29:
        /*009c*/ 	.byte	0x03, 0x19
        /*009e*/ 	.short	0x0034


	//----- nvinfo : EIATTR_PARAM_CBANK
	.align		4
        /*00a0*/ 	.byte	0x04, 0x0a
        /*00a2*/ 	.short	(.L_31 - .L_30)
	.align		4
.L_30:
        /*00a4*/ 	.word	index@(.nv.constant0.triton_poi_fused__native_batch_norm_legit_no_training_41)
        /*00a8*/ 	.short	0x0210
        /*00aa*/ 	.short	0x0034


	//----- nvinfo : EIATTR_SW_WAR
	.align		4
.L_31:
        /*00ac*/ 	.byte	0x04, 0x36
        /*00ae*/ 	.short	(.L_33 - .L_32)
.L_32:
        /*00b0*/ 	.word	0x00000008
.L_33:


//--------------------- .nv.callgraph             --------------------------
	.section	.nv.callgraph,"",@"SHT_CUDA_CALLGRAPH"
	.align	4
	.sectionentsize	8
	.align		4
        /*0000*/ 	.word	0x00000000
	.align		4
        /*0004*/ 	.word	0xffffffff
	.align		4
        /*0008*/ 	.word	0x00000000
	.align		4
        /*000c*/ 	.word	0xfffffffe
	.align		4
        /*0010*/ 	.word	0x00000000
	.align		4
        /*0014*/ 	.word	0xfffffffd
	.align		4
        /*0018*/ 	.word	0x00000000
	.align		4
        /*001c*/ 	.word	0xfffffffc


//--------------------- .nv.constant4             --------------------------
	.section	.nv.constant4,"a",@progbits
	.align	8
	.align		8
.nv.constant4:
        /*0000*/ 	.dword	_$_str
	.align		8
        /*0008*/ 	.dword	_$_str_$_2


//--------------------- .text.triton_poi_fused__native_batch_norm_legit_no_training_41 --------------------------
	.section	.text.triton_poi_fused__native_batch_norm_legit_no_training_41,"ax",@progbits
	.align	128
        .global         triton_poi_fused__native_batch_norm_legit_no_training_41
        .type           triton_poi_fused__native_batch_norm_legit_no_training_41,@function
        .size           triton_poi_fused__native_batch_norm_legit_no_training_41,(.L_x_1 - triton_poi_fused__native_batch_norm_legit_no_training_41)
        .other          triton_poi_fused__native_batch_norm_legit_no_training_41,@"STO_CUDA_ENTRY STV_DEFAULT"
triton_poi_fused__native_batch_norm_legit_no_training_41:
.text.triton_poi_fused__native_batch_norm_legit_no_training_41:
[----:B------:R-:W0:Y:S01]  /*0000*/  LDC R1, c[0x0][0x28] ;  /* 0x00000a00ff017b82 */ /* 0x000e220000000800 */
[----:B------:R-:W1:Y:S07]  /*0010*/  S2R R0, SR_TID.X ;  /* 0x0000000000007919 */ /* 0x000e6e0000002100 */
[----:B------:R-:W2:Y:S01]  /*0020*/  LDC.64 R8, c[0x0][0x220] ;  /* 0x00008800ff087b82 */ /* 0x000ea20000000a00 */
[----:B------:R-:W-:Y:S01]  /*0030*/  ULDC.64 UR4, c[0x0][0x208] ;  /* 0x0000820000047ab9 */ /* 0x000fe20000000a00 */
[----:B------:R-:W3:Y:S06]  /*0040*/  S2R R3, SR_CTAID.X ;  /* 0x0000000000037919 */ /* 0x000eec0000002500 */
[----:B------:R-:W4:Y:S08]  /*0050*/  LDC.64 R12, c[0x0][0x210] ;  /* 0x00008400ff0c7b82 */ /* 0x000f300000000a00 */
[----:B------:R-:W5:Y:S08]  /*0060*/  LDC.64 R14, c[0x0][0x218] ;  /* 0x00008600ff0e7b82 */ /* 0x000f700000000a00 */
[----:B------:R-:W5:Y:S01]  /*0070*/  LDC.64 R16, c[0x0][0x228] ;  /* 0x00008a00ff107b82 */ /* 0x000f620000000a00 */
[----:B-1----:R-:W-:-:S07]  /*0080*/  SHF.L.U32 R0, R0, 0x1, RZ ;  /* 0x0000000100007819 */ /* 0x002fce00000006ff */
[----:B------:R-:W1:Y:S01]  /*0090*/  LDC.64 R18, c[0x0][0x230] ;  /* 0x00008c00ff127b82 */ /* 0x000e620000000a00 */
[----:B------:R-:W-:-:S04]  /*00a0*/  LOP3.LUT R0, R0, 0xfe, RZ, 0xc0, !PT ;  /* 0x000000fe00007812 */ /* 0x000fc800078ec0ff */
[----:B---3--:R-:W-:-:S04]  /*00b0*/  LEA R0, R3, R0, 0x8 ;  /* 0x0000000003007211 */ /* 0x008fc800078e40ff */
[C---:B------:R-:W-:Y:S01]  /*00c0*/  ISETP.GE.AND P4, PT, R0.reuse, 0x1200, PT ;  /* 0x000012000000780c */ /* 0x040fe20003f86270 */
[----:B------:R-:W-:-:S05]  /*00d0*/  IMAD.HI R2, R0, 0x38e38e39, RZ ;  /* 0x38e38e3900027827 */ /* 0x000fca00078e02ff */
[----:B------:R-:W-:-:S04]  /*00e0*/  SHF.R.U32.HI R3, RZ, 0x1f, R2 ;  /* 0x0000001fff037819 */ /* 0x000fc80000011602 */
[----:B------:R-:W-:-:S05]  /*00f0*/  LEA.HI.SX32 R3, R2, R3, 0x1a ;  /* 0x0000000302037211 */ /* 0x000fca00078fd2ff */
[----:B------:R-:W-:Y:S01]  /*0100*/  IMAD R11, R3, -0x120, R0 ;  /* 0xfffffee0030b7824 */ /* 0x000fe200078e0200 */
[----:B------:R-:W-:-:S03]  /*0110*/  CS2R R2, SRZ ;  /* 0x0000000000027805 */ /* 0x000fc6000001ff00 */
[----:B--2---:R-:W-:-:S05]  /*0120*/  IMAD.WIDE R8, R11, 0x4, R8 ;  /* 0x000000040b087825 */ /* 0x004fca00078e0208 */
[----:B------:R2:W3:Y:S01]  /*0130*/  @!P4 LDG.E.EL.64 R2, desc[UR4][R8.64] ;  /* 0x000000040802c981 */ /* 0x0004e2000c2e1b00 */
[----:B------:R-:W-:Y:S02]  /*0140*/  CS2R R4, SRZ ;  /* 0x0000000000047805 */ /* 0x000fe4000001ff00 */
[----:B------:R-:W-:Y:S01]  /*0150*/  CS2R R6, SRZ ;  /* 0x0000000000067805 */ /* 0x000fe2000001ff00 */
[----:B----4-:R-:W-:-:S04]  /*0160*/  IMAD.WIDE R12, R0, 0x4, R12 ;  /* 0x00000004000c7825 */ /* 0x010fc800078e020c */
[C---:B-----5:R-:W-:Y:S01]  /*0170*/  IMAD.WIDE R14, R11.reuse, 0x4, R14 ;  /* 0x000000040b0e7825 */ /* 0x060fe200078e020e */
[----:B------:R-:W4:Y:S04]  /*0180*/  @!P4 LDG.E.64 R4, desc[UR4][R12.64] ;  /* 0x000000040c04c981 */ /* 0x000f28000c1e1b00 */
[----:B------:R5:W4:Y:S01]  /*0190*/  @!P4 LDG.E.EL.64 R6, desc[UR4][R14.64] ;  /* 0x000000040e06c981 */ /* 0x000b22000c2e1b00 */
[----:B0-----:R-:W-:Y:S01]  /*01a0*/  IMAD.WIDE R16, R11, 0x4, R16 ;  /* 0x000000040b107825 */ /* 0x001fe200078e0210 */
[----:B--2---:R-:W-:-:S03]  /*01b0*/  CS2R R8, SRZ ;  /* 0x0000000000087805 */ /* 0x004fc6000001ff00 */
[----:B-1----:R-:W-:Y:S01]  /*01c0*/  IMAD.WIDE R18, R11, 0x4, R18 ;  /* 0x000000040b127825 */ /* 0x002fe200078e0212 */
[----:B------:R-:W-:-:S04]  /*01d0*/  CS2R R10, SRZ ;  /* 0x00000000000a7805 */ /* 0x000fc8000001ff00 */
[----:B------:R-:W2:Y:S04]  /*01e0*/  @!P4 LDG.E.EL.64 R8, desc[UR4][R18.64] ;  /* 0x000000041208c981 */ /* 0x000ea8000c2e1b00 */
[----:B------:R-:W2:Y:S01]  /*01f0*/  @!P4 LDG.E.EL.64 R10, desc[UR4][R16.64] ;  /* 0x00000004100ac981 */ /* 0x000ea2000c2e1b00 */
[----:B-----5:R-:W-:Y:S01]  /*0200*/  HFMA2.MMA R15, -RZ, RZ, 1.625, 0 ;  /* 0x3e800000ff0f7435 */ /* 0x020fe200000001ff */
[----:B---3--:R-:W-:Y:S01]  /*0210*/  FADD R2, R2, 9.9999997473787516356e-06 ;  /* 0x3727c5ac02027421 */ /* 0x008fe20000000000 */
[----:B------:R-:W-:-:S03]  /*0220*/  FADD R12, R3, 9.9999997473787516356e-06 ;  /* 0x3727c5ac030c7421 */ /* 0x000fc60000000000 */
[----:B------:R0:W1:Y:S08]  /*0230*/  MUFU.SQRT R13, R2 ;  /* 0x00000002000d7308 */ /* 0x0000700000002000 */
[----:B------:R-:W3:Y:S01]  /*0240*/  MUFU.SQRT R14, R12 ;  /* 0x0000000c000e7308 */ /* 0x000ee20000002000 */
[----:B0-----:R-:W0:Y:S01]  /*0250*/  LDC.64 R2, c[0x0][0x238] ;  /* 0x00008e00ff027b82 */ /* 0x001e220000000a00 */
[----:B-1----:R-:W-:-:S02]  /*0260*/  FSETP.GT.AND P0, PT, R13, 8.50705917302346158658e+37, PT ;  /* 0x7e8000000d00780b */ /* 0x002fc40003f04000 */
[----:B------:R-:W-:Y:S02]  /*0270*/  FSETP.GEU.AND P2, PT, R13, 1.175494350822287508e-38, PT ;  /* 0x008000000d00780b */ /* 0x000fe40003f4e000 */
[C---:B---3--:R-:W-:Y:S02]  /*0280*/  FSETP.GT.AND P1, PT, R14.reuse, 8.50705917302346158658e+37, PT ;  /* 0x7e8000000e00780b */ /* 0x048fe40003f24000 */
[----:B------:R-:W-:-:S07]  /*0290*/  FSETP.GEU.AND P3, PT, R14, 1.175494350822287508e-38, PT ;  /* 0x008000000e00780b */ /* 0x000fce0003f6e000 */
[----:B------:R-:W-:-:S04]  /*02a0*/  @P0 FMUL R13, R13, 0.25 ;  /* 0x3e8000000d0d0820 */ /* 0x000fc80000400000 */
[----:B------:R-:W-:Y:S01]  /*02b0*/  @!P2 FMUL R13, R13, 16777216 ;  /* 0x4b8000000d0da820 */ /* 0x000fe20000400000 */
[----:B------:R-:W-:-:S04]  /*02c0*/  @P1 FMUL R14, R14, 0.25 ;  /* 0x3e8000000e0e1820 */ /* 0x000fc80000400000 */
[----:B------:R-:W-:Y:S01]  /*02d0*/  @!P3 FMUL R14, R14, 16777216 ;  /* 0x4b8000000e0eb820 */ /* 0x000fe20000400000 */
[----:B------:R-:W1:Y:S01]  /*02e0*/  MUFU.RCP R13, R13 ;  /* 0x0000000d000d7308 */ /* 0x000e620000001000 */
[----:B------:R-:W-:-:S07]  /*02f0*/  FSEL R12, R15, 1, P0 ;  /* 0x3f8000000f0c7808 */ /* 0x000fce0000000000 */
[----:B------:R-:W3:Y:S01]  /*0300*/  MUFU.RCP R14, R14 ;  /* 0x0000000e000e7308 */ /* 0x000ee20000001000 */
[----:B------:R-:W-:Y:S01]  /*0310*/  FSEL R15, R15, 1, P1 ;  /* 0x3f8000000f0f7808 */ /* 0x000fe20000800000 */
[----:B------:R-:W-:Y:S01]  /*0320*/  @!P2 FMUL R12, R12, 16777216 ;  /* 0x4b8000000c0ca820 */ /* 0x000fe20000400000 */
[----:B----4-:R-:W-:-:S03]  /*0330*/  FADD R4, -R6, R4 ;  /* 0x0000000406047221 */ /* 0x010fc60000000100 */
[----:B------:R-:W-:Y:S01]  /*0340*/  @!P3 FMUL R15, R15, 16777216 ;  /* 0x4b8000000f0fb820 */ /* 0x000fe20000400000 */
[----:B------:R-:W-:Y:S01]  /*0350*/  FADD R5, -R7, R5 ;  /* 0x0000000507057221 */ /* 0x000fe20000000100 */
[----:B-1----:R-:W-:Y:S02]  /*0360*/  FMUL R13, R13, R12 ;  /* 0x0000000c0d0d7220 */ /* 0x002fe40000400000 */
[----:B---3--:R-:W-:Y:S02]  /*0370*/  FMUL R6, R14, R15 ;  /* 0x0000000f0e067220 */ /* 0x008fe40000400000 */
[----:B------:R-:W-:Y:S02]  /*0380*/  FMUL R13, R4, R13 ;  /* 0x0000000d040d7220 */ /* 0x000fe40000400000 */
[----:B------:R-:W-:Y:S01]  /*0390*/  FMUL R6, R5, R6 ;  /* 0x0000000605067220 */ /* 0x000fe20000400000 */
[----:B0-----:R-:W-:-:S04]  /*03a0*/  IMAD.WIDE R2, R0, 0x4, R2 ;  /* 0x0000000400027825 */ /* 0x001fc800078e0202 */
[----:B--2---:R-:W-:Y:S01]  /*03b0*/  FFMA R8, R13, R10, R8 ;  /* 0x0000000a0d087223 */ /* 0x004fe20000000008 */
[----:B------:R-:W-:Y:S01]  /*03c0*/  FFMA R9, R6, R11, R9 ;  /* 0x0000000b06097223 */ /* 0x000fe20000000009 */
[----:B------:R-:W-:Y:S06]  /*03d0*/  @P4 EXIT ;  /* 0x000000000000494d */ /* 0x000fec0003800000 */
[----:B------:R-:W-:Y:S01]  /*03e0*/  STG.E.64 desc[UR4][R2.64], R8 ;  /* 0x0000000802007986 */ /* 0x000fe2000c101b04 */
[----:B------:R-:W-:Y:S05]  /*03f0*/  EXIT ;  /* 0x000000000000794d */ /* 0x000fea0003800000 */
.L_x_0:
[----:B------:R-:W-:-:S00]  /*0400*/  BRA `(.L_x_0) ;  /* 0xfffffffc00fc7947 */ /* 0x000fc0000383ffff */
[----:B------:R-:W-:-:S00]  /*0410*/  NOP ;  /* 0x0000000000007918 */ /* 0x000fc00000000000 */
        /* <DEDUP_REMOVED lines=14> */
.L_x_1:


//--------------------- .nv.global.init           --------------------------
	.section	.nv.global.init,"aw",@progbits
.nv.global.init:
	.type		_$_str,@object
	.size		_$_str,(_$_str_$_2 - _$_str)
_$_str:
        /*0000*/ 	.byte	0x5f, 0x5f, 0x43, 0x55, 0x44, 0x41, 0x5f, 0x46, 0x54, 0x5a, 0x00
	.type		_$_str_$_2,@object
	.size		_$_str_$_2,(.L_1 - _$_str_$_2)
_$_str_$_2:
        /*000b*/ 	.byte	0x5f, 0x5f, 0x43, 0x55, 0x44, 0x41, 0x5f, 0x50, 0x52, 0x45, 0x43, 0x5f, 0x53, 0x51, 0x52, 0x54
        /*001b*/ 	.byte	0x00
.L_1:


//--------------------- .nv.constant0.triton_poi_fused__native_batch_norm_legit_no_training_41 --------------------------
	.section	.nv.constant0.triton_poi_fused__native_batch_norm_legit_no_training_41,"a",@progbits
	.sectionflags	@""
	.align	4
.nv.constant0.triton_poi_fused__native_batch_norm_legit_no_training_41:
	.zero		580
